//
// Generated by NVIDIA NVVM Compiler
//
// Compiler Build ID: CL-36424714
// Cuda compilation tools, release 13.0, V13.0.88
// Based on NVVM 20.0.0
//

.version 9.0
.target sm_100
.address_size 64

	// .globl	Hadamard

.visible .entry Hadamard(
	.param .u32 Hadamard_param_0,
	.param .u32 Hadamard_param_1,
	.param .u32 Hadamard_param_2,
	.param .u64 .ptr .align 1 Hadamard_param_3,
	.param .u64 .ptr .align 1 Hadamard_param_4,
	.param .u64 .ptr .align 1 Hadamard_param_5
)
{
	.reg .pred 	%p<11>;
	.reg .b32 	%r<35>;
	.reg .b32 	%f<92>;
	.reg .b64 	%rd<68>;

	ld.param.u32 	%r15, [Hadamard_param_0];
	ld.param.u32 	%r17, [Hadamard_param_1];
	ld.param.u32 	%r18, [Hadamard_param_2];
	ld.param.u64 	%rd3, [Hadamard_param_3];
	ld.param.u64 	%rd4, [Hadamard_param_4];
	ld.param.u64 	%rd5, [Hadamard_param_5];
	cvta.to.global.u64 	%rd1, %rd5;
	mov.u32 	%r19, %ctaid.x;
	mov.u32 	%r20, %ntid.x;
	mov.u32 	%r21, %tid.x;
	mad.lo.s32 	%r1, %r19, %r20, %r21;
	mov.u32 	%r22, %ctaid.y;
	mov.u32 	%r23, %ntid.y;
	mov.u32 	%r24, %tid.y;
	mad.lo.s32 	%r25, %r22, %r23, %r24;
	setp.ge.s32 	%p1, %r1, %r18;
	setp.ge.s32 	%p2, %r25, %r17;
	or.pred  	%p3, %p1, %p2;
	@%p3 bra 	$L__BB0_10;
	mul.lo.s32 	%r3, %r17, %r1;
	setp.lt.s32 	%p4, %r15, 1;
	@%p4 bra 	$L__BB0_10;
	add.s32 	%r27, %r3, %r25;
	mul.lo.s32 	%r4, %r27, %r15;
	and.b32  	%r5, %r15, 3;
	setp.lt.u32 	%p5, %r15, 4;
	mov.b32 	%r34, 0;
	@%p5 bra 	$L__BB0_5;
	and.b32  	%r34, %r15, 2147483644;
	neg.s32 	%r32, %r34;
	add.s64 	%rd2, %rd1, 16;
	mov.u32 	%r31, %r4;
$L__BB0_4:
	.pragma "nounroll";
	mul.wide.s32 	%rd38, %r31, 8;
	add.s64 	%rd10, %rd3, %rd38;
	add.s64 	%rd39, %rd2, %rd38;
	add.s64 	%rd13, %rd4, %rd38;
	// begin inline asm
	ld.global.nc.f32 %f1, [%rd10];
	// end inline asm
	// begin inline asm
	ld.global.nc.f32 %f2, [%rd13];
	// end inline asm
	mul.f32 	%f33, %f1, %f2;
	add.s64 	%rd12, %rd10, 4;
	// begin inline asm
	ld.global.nc.f32 %f3, [%rd12];
	// end inline asm
	add.s64 	%rd11, %rd13, 4;
	// begin inline asm
	ld.global.nc.f32 %f4, [%rd11];
	// end inline asm
	mul.f32 	%f34, %f3, %f4;
	sub.f32 	%f35, %f33, %f34;
	st.global.f32 	[%rd39+-16], %f35;
	// begin inline asm
	ld.global.nc.f32 %f5, [%rd10];
	// end inline asm
	// begin inline asm
	ld.global.nc.f32 %f6, [%rd11];
	// end inline asm
	// begin inline asm
	ld.global.nc.f32 %f7, [%rd12];
	// end inline asm
	// begin inline asm
	ld.global.nc.f32 %f8, [%rd13];
	// end inline asm
	mul.f32 	%f36, %f7, %f8;
	fma.rn.f32 	%f37, %f5, %f6, %f36;
	st.global.f32 	[%rd39+-12], %f37;
	add.s64 	%rd18, %rd10, 8;
	// begin inline asm
	ld.global.nc.f32 %f9, [%rd18];
	// end inline asm
	add.s64 	%rd21, %rd13, 8;
	// begin inline asm
	ld.global.nc.f32 %f10, [%rd21];
	// end inline asm
	mul.f32 	%f38, %f9, %f10;
	add.s64 	%rd20, %rd10, 12;
	// begin inline asm
	ld.global.nc.f32 %f11, [%rd20];
	// end inline asm
	add.s64 	%rd19, %rd13, 12;
	// begin inline asm
	ld.global.nc.f32 %f12, [%rd19];
	// end inline asm
	mul.f32 	%f39, %f11, %f12;
	sub.f32 	%f40, %f38, %f39;
	st.global.f32 	[%rd39+-8], %f40;
	// begin inline asm
	ld.global.nc.f32 %f13, [%rd18];
	// end inline asm
	// begin inline asm
	ld.global.nc.f32 %f14, [%rd19];
	// end inline asm
	// begin inline asm
	ld.global.nc.f32 %f15, [%rd20];
	// end inline asm
	// begin inline asm
	ld.global.nc.f32 %f16, [%rd21];
	// end inline asm
	mul.f32 	%f41, %f15, %f16;
	fma.rn.f32 	%f42, %f13, %f14, %f41;
	st.global.f32 	[%rd39+-4], %f42;
	add.s64 	%rd26, %rd10, 16;
	// begin inline asm
	ld.global.nc.f32 %f17, [%rd26];
	// end inline asm
	add.s64 	%rd29, %rd13, 16;
	// begin inline asm
	ld.global.nc.f32 %f18, [%rd29];
	// end inline asm
	mul.f32 	%f43, %f17, %f18;
	add.s64 	%rd28, %rd10, 20;
	// begin inline asm
	ld.global.nc.f32 %f19, [%rd28];
	// end inline asm
	add.s64 	%rd27, %rd13, 20;
	// begin inline asm
	ld.global.nc.f32 %f20, [%rd27];
	// end inline asm
	mul.f32 	%f44, %f19, %f20;
	sub.f32 	%f45, %f43, %f44;
	st.global.f32 	[%rd39], %f45;
	// begin inline asm
	ld.global.nc.f32 %f21, [%rd26];
	// end inline asm
	// begin inline asm
	ld.global.nc.f32 %f22, [%rd27];
	// end inline asm
	// begin inline asm
	ld.global.nc.f32 %f23, [%rd28];
	// end inline asm
	// begin inline asm
	ld.global.nc.f32 %f24, [%rd29];
	// end inline asm
	mul.f32 	%f46, %f23, %f24;
	fma.rn.f32 	%f47, %f21, %f22, %f46;
	st.global.f32 	[%rd39+4], %f47;
	add.s64 	%rd34, %rd10, 24;
	// begin inline asm
	ld.global.nc.f32 %f25, [%rd34];
	// end inline asm
	add.s64 	%rd37, %rd13, 24;
	// begin inline asm
	ld.global.nc.f32 %f26, [%rd37];
	// end inline asm
	mul.f32 	%f48, %f25, %f26;
	add.s64 	%rd36, %rd10, 28;
	// begin inline asm
	ld.global.nc.f32 %f27, [%rd36];
	// end inline asm
	add.s64 	%rd35, %rd13, 28;
	// begin inline asm
	ld.global.nc.f32 %f28, [%rd35];
	// end inline asm
	mul.f32 	%f49, %f27, %f28;
	sub.f32 	%f50, %f48, %f49;
	st.global.f32 	[%rd39+8], %f50;
	// begin inline asm
	ld.global.nc.f32 %f29, [%rd34];
	// end inline asm
	// begin inline asm
	ld.global.nc.f32 %f30, [%rd35];
	// end inline asm
	// begin inline asm
	ld.global.nc.f32 %f31, [%rd36];
	// end inline asm
	// begin inline asm
	ld.global.nc.f32 %f32, [%rd37];
	// end inline asm
	mul.f32 	%f51, %f31, %f32;
	fma.rn.f32 	%f52, %f29, %f30, %f51;
	st.global.f32 	[%rd39+12], %f52;
	add.s32 	%r32, %r32, 4;
	add.s32 	%r31, %r31, 4;
	setp.ne.s32 	%p6, %r32, 0;
	@%p6 bra 	$L__BB0_4;
$L__BB0_5:
	setp.eq.s32 	%p7, %r5, 0;
	@%p7 bra 	$L__BB0_10;
	setp.eq.s32 	%p8, %r5, 1;
	@%p8 bra 	$L__BB0_8;
	add.s32 	%r28, %r4, %r34;
	mul.wide.s32 	%rd56, %r28, 8;
	add.s64 	%rd44, %rd3, %rd56;
	// begin inline asm
	ld.global.nc.f32 %f53, [%rd44];
	// end inline asm
	add.s64 	%rd47, %rd4, %rd56;
	// begin inline asm
	ld.global.nc.f32 %f54, [%rd47];
	// end inline asm
	mul.f32 	%f69, %f53, %f54;
	add.s64 	%rd46, %rd44, 4;
	// begin inline asm
	ld.global.nc.f32 %f55, [%rd46];
	// end inline asm
	add.s64 	%rd45, %rd47, 4;
	// begin inline asm
	ld.global.nc.f32 %f56, [%rd45];
	// end inline asm
	mul.f32 	%f70, %f55, %f56;
	sub.f32 	%f71, %f69, %f70;
	add.s64 	%rd57, %rd1, %rd56;
	st.global.f32 	[%rd57], %f71;
	// begin inline asm
	ld.global.nc.f32 %f57, [%rd44];
	// end inline asm
	// begin inline asm
	ld.global.nc.f32 %f58, [%rd45];
	// end inline asm
	// begin inline asm
	ld.global.nc.f32 %f59, [%rd46];
	// end inline asm
	// begin inline asm
	ld.global.nc.f32 %f60, [%rd47];
	// end inline asm
	mul.f32 	%f72, %f59, %f60;
	fma.rn.f32 	%f73, %f57, %f58, %f72;
	st.global.f32 	[%rd57+4], %f73;
	add.s64 	%rd52, %rd44, 8;
	// begin inline asm
	ld.global.nc.f32 %f61, [%rd52];
	// end inline asm
	add.s64 	%rd55, %rd47, 8;
	// begin inline asm
	ld.global.nc.f32 %f62, [%rd55];
	// end inline asm
	mul.f32 	%f74, %f61, %f62;
	add.s64 	%rd54, %rd44, 12;
	// begin inline asm
	ld.global.nc.f32 %f63, [%rd54];
	// end inline asm
	add.s64 	%rd53, %rd47, 12;
	// begin inline asm
	ld.global.nc.f32 %f64, [%rd53];
	// end inline asm
	mul.f32 	%f75, %f63, %f64;
	sub.f32 	%f76, %f74, %f75;
	st.global.f32 	[%rd57+8], %f76;
	// begin inline asm
	ld.global.nc.f32 %f65, [%rd52];
	// end inline asm
	// begin inline asm
	ld.global.nc.f32 %f66, [%rd53];
	// end inline asm
	// begin inline asm
	ld.global.nc.f32 %f67, [%rd54];
	// end inline asm
	// begin inline asm
	ld.global.nc.f32 %f68, [%rd55];
	// end inline asm
	mul.f32 	%f77, %f67, %f68;
	fma.rn.f32 	%f78, %f65, %f66, %f77;
	st.global.f32 	[%rd57+12], %f78;
	add.s32 	%r34, %r34, 2;
$L__BB0_8:
	and.b32  	%r29, %r15, 1;
	setp.eq.b32 	%p9, %r29, 1;
	not.pred 	%p10, %p9;
	@%p10 bra 	$L__BB0_10;
	add.s32 	%r30, %r4, %r34;
	mul.wide.s32 	%rd66, %r30, 8;
	add.s64 	%rd62, %rd3, %rd66;
	// begin inline asm
	ld.global.nc.f32 %f79, [%rd62];
	// end inline asm
	add.s64 	%rd65, %rd4, %rd66;
	// begin inline asm
	ld.global.nc.f32 %f80, [%rd65];
	// end inline asm
	mul.f32 	%f87, %f79, %f80;
	add.s64 	%rd64, %rd62, 4;
	// begin inline asm
	ld.global.nc.f32 %f81, [%rd64];
	// end inline asm
	add.s64 	%rd63, %rd65, 4;
	// begin inline asm
	ld.global.nc.f32 %f82, [%rd63];
	// end inline asm
	mul.f32 	%f88, %f81, %f82;
	sub.f32 	%f89, %f87, %f88;
	add.s64 	%rd67, %rd1, %rd66;
	st.global.f32 	[%rd67], %f89;
	// begin inline asm
	ld.global.nc.f32 %f83, [%rd62];
	// end inline asm
	// begin inline asm
	ld.global.nc.f32 %f84, [%rd63];
	// end inline asm
	// begin inline asm
	ld.global.nc.f32 %f85, [%rd64];
	// end inline asm
	// begin inline asm
	ld.global.nc.f32 %f86, [%rd65];
	// end inline asm
	mul.f32 	%f90, %f85, %f86;
	fma.rn.f32 	%f91, %f83, %f84, %f90;
	st.global.f32 	[%rd67+4], %f91;
$L__BB0_10:
	ret;

}
	// .globl	Hadamard_slice_kernel
.visible .entry Hadamard_slice_kernel(
	.param .u32 Hadamard_slice_kernel_param_0,
	.param .u32 Hadamard_slice_kernel_param_1,
	.param .u32 Hadamard_slice_kernel_param_2,
	.param .u64 .ptr .align 1 Hadamard_slice_kernel_param_3,
	.param .u64 .ptr .align 1 Hadamard_slice_kernel_param_4,
	.param .u64 .ptr .align 1 Hadamard_slice_kernel_param_5
)
{
	.reg .pred 	%p<11>;
	.reg .b32 	%r<41>;
	.reg .b32 	%f<92>;
	.reg .b64 	%rd<86>;

	ld.param.u32 	%r17, [Hadamard_slice_kernel_param_0];
	ld.param.u32 	%r19, [Hadamard_slice_kernel_param_1];
	ld.param.u32 	%r20, [Hadamard_slice_kernel_param_2];
	ld.param.u64 	%rd5, [Hadamard_slice_kernel_param_3];
	ld.param.u64 	%rd6, [Hadamard_slice_kernel_param_4];
	ld.param.u64 	%rd7, [Hadamard_slice_kernel_param_5];
	cvta.to.global.u64 	%rd1, %rd7;
	mov.u32 	%r21, %ctaid.x;
	mov.u32 	%r22, %ntid.x;
	mov.u32 	%r23, %tid.x;
	mad.lo.s32 	%r1, %r21, %r22, %r23;
	mov.u32 	%r24, %ctaid.y;
	mov.u32 	%r25, %ntid.y;
	mov.u32 	%r26, %tid.y;
	mad.lo.s32 	%r27, %r24, %r25, %r26;
	setp.ge.s32 	%p1, %r1, %r20;
	setp.ge.s32 	%p2, %r27, %r19;
	or.pred  	%p3, %p1, %p2;
	@%p3 bra 	$L__BB1_10;
	mul.lo.s32 	%r28, %r1, %r17;
	mul.lo.s32 	%r3, %r17, %r27;
	mad.lo.s32 	%r4, %r28, %r19, %r3;
	setp.lt.s32 	%p4, %r17, 1;
	@%p4 bra 	$L__BB1_10;
	setp.lt.u32 	%p5, %r17, 4;
	mov.b32 	%r40, 0;
	@%p5 bra 	$L__BB1_5;
	mul.wide.s32 	%rd85, %r4, 8;
	and.b32  	%r40, %r17, 2147483644;
	neg.s32 	%r36, %r40;
	mov.u32 	%r37, %r3;
	mov.u32 	%r38, %r4;
$L__BB1_4:
	.pragma "nounroll";
	mul.wide.s32 	%rd40, %r38, 8;
	add.s64 	%rd12, %rd5, %rd40;
	// begin inline asm
	ld.global.nc.f32 %f1, [%rd12];
	// end inline asm
	mul.wide.u32 	%rd41, %r37, 8;
	add.s64 	%rd15, %rd6, %rd41;
	// begin inline asm
	ld.global.nc.f32 %f2, [%rd15];
	// end inline asm
	mul.f32 	%f33, %f1, %f2;
	add.s64 	%rd14, %rd12, 4;
	// begin inline asm
	ld.global.nc.f32 %f3, [%rd14];
	// end inline asm
	add.s64 	%rd13, %rd15, 4;
	// begin inline asm
	ld.global.nc.f32 %f4, [%rd13];
	// end inline asm
	mul.f32 	%f34, %f3, %f4;
	sub.f32 	%f35, %f33, %f34;
	add.s64 	%rd42, %rd1, %rd40;
	st.global.f32 	[%rd42], %f35;
	// begin inline asm
	ld.global.nc.f32 %f5, [%rd12];
	// end inline asm
	// begin inline asm
	ld.global.nc.f32 %f6, [%rd13];
	// end inline asm
	// begin inline asm
	ld.global.nc.f32 %f7, [%rd14];
	// end inline asm
	// begin inline asm
	ld.global.nc.f32 %f8, [%rd15];
	// end inline asm
	mul.f32 	%f36, %f7, %f8;
	fma.rn.f32 	%f37, %f5, %f6, %f36;
	st.global.f32 	[%rd42+4], %f37;
	add.s64 	%rd43, %rd5, %rd85;
	add.s64 	%rd20, %rd43, 8;
	// begin inline asm
	ld.global.nc.f32 %f9, [%rd20];
	// end inline asm
	add.s64 	%rd23, %rd15, 8;
	// begin inline asm
	ld.global.nc.f32 %f10, [%rd23];
	// end inline asm
	mul.f32 	%f38, %f9, %f10;
	add.s64 	%rd22, %rd43, 12;
	// begin inline asm
	ld.global.nc.f32 %f11, [%rd22];
	// end inline asm
	add.s64 	%rd21, %rd15, 12;
	// begin inline asm
	ld.global.nc.f32 %f12, [%rd21];
	// end inline asm
	mul.f32 	%f39, %f11, %f12;
	sub.f32 	%f40, %f38, %f39;
	add.s64 	%rd44, %rd1, %rd85;
	st.global.f32 	[%rd44+8], %f40;
	// begin inline asm
	ld.global.nc.f32 %f13, [%rd20];
	// end inline asm
	// begin inline asm
	ld.global.nc.f32 %f14, [%rd21];
	// end inline asm
	// begin inline asm
	ld.global.nc.f32 %f15, [%rd22];
	// end inline asm
	// begin inline asm
	ld.global.nc.f32 %f16, [%rd23];
	// end inline asm
	mul.f32 	%f41, %f15, %f16;
	fma.rn.f32 	%f42, %f13, %f14, %f41;
	st.global.f32 	[%rd44+12], %f42;
	add.s64 	%rd28, %rd43, 16;
	// begin inline asm
	ld.global.nc.f32 %f17, [%rd28];
	// end inline asm
	add.s64 	%rd31, %rd15, 16;
	// begin inline asm
	ld.global.nc.f32 %f18, [%rd31];
	// end inline asm
	mul.f32 	%f43, %f17, %f18;
	add.s64 	%rd30, %rd43, 20;
	// begin inline asm
	ld.global.nc.f32 %f19, [%rd30];
	// end inline asm
	add.s64 	%rd29, %rd15, 20;
	// begin inline asm
	ld.global.nc.f32 %f20, [%rd29];
	// end inline asm
	mul.f32 	%f44, %f19, %f20;
	sub.f32 	%f45, %f43, %f44;
	st.global.f32 	[%rd44+16], %f45;
	// begin inline asm
	ld.global.nc.f32 %f21, [%rd28];
	// end inline asm
	// begin inline asm
	ld.global.nc.f32 %f22, [%rd29];
	// end inline asm
	// begin inline asm
	ld.global.nc.f32 %f23, [%rd30];
	// end inline asm
	// begin inline asm
	ld.global.nc.f32 %f24, [%rd31];
	// end inline asm
	mul.f32 	%f46, %f23, %f24;
	fma.rn.f32 	%f47, %f21, %f22, %f46;
	st.global.f32 	[%rd44+20], %f47;
	add.s64 	%rd36, %rd43, 24;
	// begin inline asm
	ld.global.nc.f32 %f25, [%rd36];
	// end inline asm
	add.s64 	%rd39, %rd15, 24;
	// begin inline asm
	ld.global.nc.f32 %f26, [%rd39];
	// end inline asm
	mul.f32 	%f48, %f25, %f26;
	add.s64 	%rd38, %rd43, 28;
	// begin inline asm
	ld.global.nc.f32 %f27, [%rd38];
	// end inline asm
	add.s64 	%rd37, %rd15, 28;
	// begin inline asm
	ld.global.nc.f32 %f28, [%rd37];
	// end inline asm
	mul.f32 	%f49, %f27, %f28;
	sub.f32 	%f50, %f48, %f49;
	st.global.f32 	[%rd44+24], %f50;
	// begin inline asm
	ld.global.nc.f32 %f29, [%rd36];
	// end inline asm
	// begin inline asm
	ld.global.nc.f32 %f30, [%rd37];
	// end inline asm
	// begin inline asm
	ld.global.nc.f32 %f31, [%rd38];
	// end inline asm
	// begin inline asm
	ld.global.nc.f32 %f32, [%rd39];
	// end inline asm
	mul.f32 	%f51, %f31, %f32;
	fma.rn.f32 	%f52, %f29, %f30, %f51;
	st.global.f32 	[%rd44+28], %f52;
	add.s32 	%r38, %r38, 4;
	add.s64 	%rd85, %rd85, 32;
	add.s32 	%r37, %r37, 4;
	add.s32 	%r36, %r36, 4;
	setp.ne.s32 	%p6, %r36, 0;
	@%p6 bra 	$L__BB1_4;
$L__BB1_5:
	and.b32  	%r14, %r17, 3;
	setp.eq.s32 	%p7, %r14, 0;
	@%p7 bra 	$L__BB1_10;
	setp.eq.s32 	%p8, %r14, 1;
	@%p8 bra 	$L__BB1_8;
	add.s32 	%r31, %r4, %r40;
	mul.wide.s32 	%rd61, %r31, 8;
	add.s64 	%rd49, %rd5, %rd61;
	// begin inline asm
	ld.global.nc.f32 %f53, [%rd49];
	// end inline asm
	add.s32 	%r32, %r40, %r3;
	mul.wide.u32 	%rd62, %r32, 8;
	add.s64 	%rd52, %rd6, %rd62;
	// begin inline asm
	ld.global.nc.f32 %f54, [%rd52];
	// end inline asm
	mul.f32 	%f69, %f53, %f54;
	add.s64 	%rd51, %rd49, 4;
	// begin inline asm
	ld.global.nc.f32 %f55, [%rd51];
	// end inline asm
	add.s64 	%rd50, %rd52, 4;
	// begin inline asm
	ld.global.nc.f32 %f56, [%rd50];
	// end inline asm
	mul.f32 	%f70, %f55, %f56;
	sub.f32 	%f71, %f69, %f70;
	add.s64 	%rd63, %rd1, %rd61;
	st.global.f32 	[%rd63], %f71;
	// begin inline asm
	ld.global.nc.f32 %f57, [%rd49];
	// end inline asm
	// begin inline asm
	ld.global.nc.f32 %f58, [%rd50];
	// end inline asm
	// begin inline asm
	ld.global.nc.f32 %f59, [%rd51];
	// end inline asm
	// begin inline asm
	ld.global.nc.f32 %f60, [%rd52];
	// end inline asm
	mul.f32 	%f72, %f59, %f60;
	fma.rn.f32 	%f73, %f57, %f58, %f72;
	st.global.f32 	[%rd63+4], %f73;
	cvt.s64.s32 	%rd64, %r4;
	cvt.u64.u32 	%rd65, %r40;
	add.s64 	%rd66, %rd64, %rd65;
	shl.b64 	%rd67, %rd66, 3;
	add.s64 	%rd68, %rd5, %rd67;
	add.s64 	%rd57, %rd68, 8;
	// begin inline asm
	ld.global.nc.f32 %f61, [%rd57];
	// end inline asm
	cvt.u64.u32 	%rd69, %r3;
	add.s64 	%rd70, %rd65, %rd69;
	shl.b64 	%rd71, %rd70, 3;
	add.s64 	%rd72, %rd6, %rd71;
	add.s64 	%rd60, %rd72, 8;
	// begin inline asm
	ld.global.nc.f32 %f62, [%rd60];
	// end inline asm
	mul.f32 	%f74, %f61, %f62;
	add.s64 	%rd59, %rd68, 12;
	// begin inline asm
	ld.global.nc.f32 %f63, [%rd59];
	// end inline asm
	add.s64 	%rd58, %rd72, 12;
	// begin inline asm
	ld.global.nc.f32 %f64, [%rd58];
	// end inline asm
	mul.f32 	%f75, %f63, %f64;
	sub.f32 	%f76, %f74, %f75;
	add.s64 	%rd73, %rd1, %rd67;
	st.global.f32 	[%rd73+8], %f76;
	// begin inline asm
	ld.global.nc.f32 %f65, [%rd57];
	// end inline asm
	// begin inline asm
	ld.global.nc.f32 %f66, [%rd58];
	// end inline asm
	// begin inline asm
	ld.global.nc.f32 %f67, [%rd59];
	// end inline asm
	// begin inline asm
	ld.global.nc.f32 %f68, [%rd60];
	// end inline asm
	mul.f32 	%f77, %f67, %f68;
	fma.rn.f32 	%f78, %f65, %f66, %f77;
	st.global.f32 	[%rd73+12], %f78;
	add.s32 	%r40, %r40, 2;
$L__BB1_8:
	and.b32  	%r33, %r17, 1;
	setp.eq.b32 	%p9, %r33, 1;
	not.pred 	%p10, %p9;
	@%p10 bra 	$L__BB1_10;
	add.s32 	%r34, %r4, %r40;
	mul.wide.s32 	%rd82, %r34, 8;
	add.s64 	%rd78, %rd5, %rd82;
	// begin inline asm
	ld.global.nc.f32 %f79, [%rd78];
	// end inline asm
	add.s32 	%r35, %r40, %r3;
	mul.wide.u32 	%rd83, %r35, 8;
	add.s64 	%rd81, %rd6, %rd83;
	// begin inline asm
	ld.global.nc.f32 %f80, [%rd81];
	// end inline asm
	mul.f32 	%f87, %f79, %f80;
	add.s64 	%rd80, %rd78, 4;
	// begin inline asm
	ld.global.nc.f32 %f81, [%rd80];
	// end inline asm
	add.s64 	%rd79, %rd81, 4;
	// begin inline asm
	ld.global.nc.f32 %f82, [%rd79];
	// end inline asm
	mul.f32 	%f88, %f81, %f82;
	sub.f32 	%f89, %f87, %f88;
	add.s64 	%rd84, %rd1, %rd82;
	st.global.f32 	[%rd84], %f89;
	// begin inline asm
	ld.global.nc.f32 %f83, [%rd78];
	// end inline asm
	// begin inline asm
	ld.global.nc.f32 %f84, [%rd79];
	// end inline asm
	// begin inline asm
	ld.global.nc.f32 %f85, [%rd80];
	// end inline asm
	// begin inline asm
	ld.global.nc.f32 %f86, [%rd81];
	// end inline asm
	mul.f32 	%f90, %f85, %f86;
	fma.rn.f32 	%f91, %f83, %f84, %f90;
	st.global.f32 	[%rd84+4], %f91;
$L__BB1_10:
	ret;

}


// ===== COMPILED SASS (sm_100) =====

	.target	sm_100

	.elftype	@"ET_EXEC"


//--------------------- .note.nv.tkinfo           --------------------------
	.section	.note.nv.tkinfo,"",@"SHT_NOTE"
	.sectionflags	@"SHF_NOTE_NV_TKINFO"
	.tkinfo
        /*0018*/ 	.word	0x00000002
        /*0030*/ 	.string	""
        /*0030*/ 	.string	"ptxas"
        /*0030*/ 	.string	"Cuda compilation tools, release 13.0, V13.0.88"
        /*0030*/ 	.string	"Build cuda_13.0.r13.0/compiler.36424714_0"
        /*0030*/ 	.string	"-arch sm_100 -m 64 "



//--------------------- .note.nv.cuinfo           --------------------------
	.section	.note.nv.cuinfo,"",@"SHT_NOTE"
	.sectionflags	@"SHF_NOTE_NV_CUINFO"
        /*0018*/ 	.short	0x0002
        /*001a*/ 	.short	0x0064
        /*001c*/ 	.short	0x0082
	.zero		2


//--------------------- .nv.info                  --------------------------
	.section	.nv.info,"",@"SHT_CUDA_INFO"
	.align	4


	//----- nvinfo : EIATTR_REGCOUNT
	.align		4
        /*0000*/ 	.byte	0x04, 0x2f
        /*0002*/ 	.short	(.L_1 - .L_0)
	.align		4
.L_0:
        /*0004*/ 	.word	index@(Hadamard)
        /*0008*/ 	.word	0x00000020


	//----- nvinfo : EIATTR_FRAME_SIZE
	.align		4
.L_1:
        /*000c*/ 	.byte	0x04, 0x11
        /*000e*/ 	.short	(.L_3 - .L_2)
	.align		4
.L_2:
        /*0010*/ 	.word	index@(Hadamard)
        /*0014*/ 	.word	0x00000000


	//----- nvinfo : EIATTR_REGCOUNT
	.align		4
.L_3:
        /*0018*/ 	.byte	0x04, 0x2f
        /*001a*/ 	.short	(.L_5 - .L_4)
	.align		4
.L_4:
        /*001c*/ 	.word	index@(Hadamard_slice_kernel)
        /*0020*/ 	.word	0x00000020


	//----- nvinfo : EIATTR_FRAME_SIZE
	.align		4
.L_5:
        /*0024*/ 	.byte	0x04, 0x11
        /*0026*/ 	.short	(.L_7 - .L_6)
	.align		4
.L_6:
        /*0028*/ 	.word	index@(Hadamard_slice_kernel)
        /*002c*/ 	.word	0x00000000


	//----- nvinfo : EIATTR_MIN_STACK_SIZE
	.align		4
.L_7:
        /*0030*/ 	.byte	0x04, 0x12
        /*0032*/ 	.short	(.L_9 - .L_8)
	.align		4
.L_8:
        /*0034*/ 	.word	index@(Hadamard_slice_kernel)
        /*0038*/ 	.word	0x00000000


	//----- nvinfo : EIATTR_MIN_STACK_SIZE
	.align		4
.L_9:
        /*003c*/ 	.byte	0x04, 0x12
        /*003e*/ 	.short	(.L_11 - .L_10)
	.align		4
.L_10:
        /*0040*/ 	.word	index@(Hadamard)
        /*0044*/ 	.word	0x00000000
.L_11:


//--------------------- .nv.compat                --------------------------
	.section	.nv.compat,"",@"SHT_CUDA_COMPAT_INFO"
	.align	4
        /*0000*/ 	.byte	0x02, 0x09, 0x00, 0x00, 0x02, 0x02, 0x01, 0x00, 0x02, 0x05, 0x05, 0x00, 0x03, 0x07, 0x01, 0x01
        /*0010*/ 	.byte	0x02, 0x03, 0x00, 0x00, 0x02, 0x06, 0x01, 0x00, 0x04, 0x0b, 0x08, 0x00, 0x09, 0x00, 0x00, 0x00
        /*0020*/ 	.byte	0x00, 0x00, 0x00, 0x00


//--------------------- .nv.info.Hadamard_slice_kernel --------------------------
	.section	.nv.info.Hadamard_slice_kernel,"",@"SHT_CUDA_INFO"
	.sectionflags	@""
	.align	4


	//----- nvinfo : EIATTR_CUDA_API_VERSION
	.align		4
        /*0000*/ 	.byte	0x04, 0x37
        /*0002*/ 	.short	(.L_13 - .L_12)
.L_12:
        /*0004*/ 	.word	0x00000082


	//----- nvinfo : EIATTR_KPARAM_INFO
	.align		4
.L_13:
        /*0008*/ 	.byte	0x04, 0x17
        /*000a*/ 	.short	(.L_15 - .L_14)
.L_14:
        /*000c*/ 	.word	0x00000000
        /*0010*/ 	.short	0x0005
        /*0012*/ 	.short	0x0020
        /*0014*/ 	.byte	0x00, 0xf5, 0x21, 0x00


	//----- nvinfo : EIATTR_KPARAM_INFO
	.align		4
.L_15:
        /*0018*/ 	.byte	0x04, 0x17
        /*001a*/ 	.short	(.L_17 - .L_16)
.L_16:
        /*001c*/ 	.word	0x00000000
        /*0020*/ 	.short	0x0004
        /*0022*/ 	.short	0x0018
        /*0024*/ 	.byte	0x00, 0xf5, 0x21, 0x00


	//----- nvinfo : EIATTR_KPARAM_INFO
	.align		4
.L_17:
        /*0028*/ 	.byte	0x04, 0x17
        /*002a*/ 	.short	(.L_19 - .L_18)
.L_18:
        /*002c*/ 	.word	0x00000000
        /*0030*/ 	.short	0x0003
        /*0032*/ 	.short	0x0010
        /*0034*/ 	.byte	0x00, 0xf5, 0x21, 0x00


	//----- nvinfo : EIATTR_KPARAM_INFO
	.align		4
.L_19:
        /*0038*/ 	.byte	0x04, 0x17
        /*003a*/ 	.short	(.L_21 - .L_20)
.L_20:
        /*003c*/ 	.word	0x00000000
        /*0040*/ 	.short	0x0002
        /*0042*/ 	.short	0x0008
        /*0044*/ 	.byte	0x00, 0xf0, 0x11, 0x00


	//----- nvinfo : EIATTR_KPARAM_INFO
	.align		4
.L_21:
        /*0048*/ 	.byte	0x04, 0x17
        /*004a*/ 	.short	(.L_23 - .L_22)
.L_22:
        /*004c*/ 	.word	0x00000000
        /*0050*/ 	.short	0x0001
        /*0052*/ 	.short	0x0004
        /*0054*/ 	.byte	0x00, 0xf0, 0x11, 0x00


	//----- nvinfo : EIATTR_KPARAM_INFO
	.align		4
.L_23:
        /*0058*/ 	.byte	0x04, 0x17
        /*005a*/ 	.short	(.L_25 - .L_24)
.L_24:
        /*005c*/ 	.word	0x00000000
        /*0060*/ 	.short	0x0000
        /*0062*/ 	.short	0x0000
        /*0064*/ 	.byte	0x00, 0xf0, 0x11, 0x00


	//----- nvinfo : EIATTR_SPARSE_MMA_MASK
	.align		4
.L_25:
        /*0068*/ 	.byte	0x03, 0x50
        /*006a*/ 	.short	0x0000


	//----- nvinfo : EIATTR_MAXREG_COUNT
	.align		4
        /*006c*/ 	.byte	0x03, 0x1b
        /*006e*/ 	.short	0x00ff


	//----- nvinfo : EIATTR_MERCURY_ISA_VERSION
	.align		4
        /*0070*/ 	.byte	0x03, 0x5f
        /*0072*/ 	.short	0x0101


	//----- nvinfo : EIATTR_VRC_CTA_INIT_COUNT
	.align		4
        /*0074*/ 	.byte	0x02, 0x4a
	.zero		1
	.zero		1


	//----- nvinfo : EIATTR_EXIT_INSTR_OFFSETS
	.align		4
        /*0078*/ 	.byte	0x04, 0x1c
        /*007a*/ 	.short	(.L_27 - .L_26)


	//   ....[0]....
.L_26:
        /*007c*/ 	.word	0x000000d0


	//   ....[1]....
        /*0080*/ 	.word	0x00000110


	//   ....[2]....
        /*0084*/ 	.word	0x000005a0


	//   ....[3]....
        /*0088*/ 	.word	0x000008a0


	//   ....[4]....
        /*008c*/ 	.word	0x000009d0


	//----- nvinfo : EIATTR_CBANK_PARAM_SIZE
	.align		4
.L_27:
        /*0090*/ 	.byte	0x03, 0x19
        /*0092*/ 	.short	0x0028


	//----- nvinfo : EIATTR_PARAM_CBANK
	.align		4
        /*0094*/ 	.byte	0x04, 0x0a
        /*0096*/ 	.short	(.L_29 - .L_28)
	.align		4
.L_28:
        /*0098*/ 	.word	index@(.nv.constant0.Hadamard_slice_kernel)
        /*009c*/ 	.short	0x0380
        /*009e*/ 	.short	0x0028


	//----- nvinfo : EIATTR_SW_WAR
	.align		4
.L_29:
        /*00a0*/ 	.byte	0x04, 0x36
        /*00a2*/ 	.short	(.L_31 - .L_30)
.L_30:
        /*00a4*/ 	.word	0x00000008
.L_31:


//--------------------- .nv.info.Hadamard         --------------------------
	.section	.nv.info.Hadamard,"",@"SHT_CUDA_INFO"
	.sectionflags	@""
	.align	4


	//----- nvinfo : EIATTR_CUDA_API_VERSION
	.align		4
        /*0000*/ 	.byte	0x04, 0x37
        /*0002*/ 	.short	(.L_33 - .L_32)
.L_32:
        /*0004*/ 	.word	0x00000082


	//----- nvinfo : EIATTR_KPARAM_INFO
	.align		4
.L_33:
        /*0008*/ 	.byte	0x04, 0x17
        /*000a*/ 	.short	(.L_35 - .L_34)
.L_34:
        /*000c*/ 	.word	0x00000000
        /*0010*/ 	.short	0x0005
        /*0012*/ 	.short	0x0020
        /*0014*/ 	.byte	0x00, 0xf5, 0x21, 0x00


	//----- nvinfo : EIATTR_KPARAM_INFO
	.align		4
.L_35:
        /*0018*/ 	.byte	0x04, 0x17
        /*001a*/ 	.short	(.L_37 - .L_36)
.L_36:
        /*001c*/ 	.word	0x00000000
        /*0020*/ 	.short	0x0004
        /*0022*/ 	.short	0x0018
        /*0024*/ 	.byte	0x00, 0xf5, 0x21, 0x00


	//----- nvinfo : EIATTR_KPARAM_INFO
	.align		4
.L_37:
        /*0028*/ 	.byte	0x04, 0x17
        /*002a*/ 	.short	(.L_39 - .L_38)
.L_38:
        /*002c*/ 	.word	0x00000000
        /*0030*/ 	.short	0x0003
        /*0032*/ 	.short	0x0010
        /*0034*/ 	.byte	0x00, 0xf5, 0x21, 0x00


	//----- nvinfo : EIATTR_KPARAM_INFO
	.align		4
.L_39:
        /*0038*/ 	.byte	0x04, 0x17
        /*003a*/ 	.short	(.L_41 - .L_40)
.L_40:
        /*003c*/ 	.word	0x00000000
        /*0040*/ 	.short	0x0002
        /*0042*/ 	.short	0x0008
        /*0044*/ 	.byte	0x00, 0xf0, 0x11, 0x00


	//----- nvinfo : EIATTR_KPARAM_INFO
	.align		4
.L_41:
        /*0048*/ 	.byte	0x04, 0x17
        /*004a*/ 	.short	(.L_43 - .L_42)
.L_42:
        /*004c*/ 	.word	0x00000000
        /*0050*/ 	.short	0x0001
        /*0052*/ 	.short	0x0004
        /*0054*/ 	.byte	0x00, 0xf0, 0x11, 0x00


	//----- nvinfo : EIATTR_KPARAM_INFO
	.align		4
.L_43:
        /*0058*/ 	.byte	0x04, 0x17
        /*005a*/ 	.short	(.L_45 - .L_44)
.L_44:
        /*005c*/ 	.word	0x00000000
        /*0060*/ 	.short	0x0000
        /*0062*/ 	.short	0x0000
        /*0064*/ 	.byte	0x00, 0xf0, 0x11, 0x00


	//----- nvinfo : EIATTR_SPARSE_MMA_MASK
	.align		4
.L_45:
        /*0068*/ 	.byte	0x03, 0x50
        /*006a*/ 	.short	0x0000


	//----- nvinfo : EIATTR_MAXREG_COUNT
	.align		4
        /*006c*/ 	.byte	0x03, 0x1b
        /*006e*/ 	.short	0x00ff


	//----- nvinfo : EIATTR_MERCURY_ISA_VERSION
	.align		4
        /*0070*/ 	.byte	0x03, 0x5f
        /*0072*/ 	.short	0x0101


	//----- nvinfo : EIATTR_VRC_CTA_INIT_COUNT
	.align		4
        /*0074*/ 	.byte	0x02, 0x4a
	.zero		1
	.zero		1


	//----- nvinfo : EIATTR_EXIT_INSTR_OFFSETS
	.align		4
        /*0078*/ 	.byte	0x04, 0x1c
        /*007a*/ 	.short	(.L_47 - .L_46)


	//   ....[0]....
.L_46:
        /*007c*/ 	.word	0x000000d0


	//   ....[1]....
        /*0080*/ 	.word	0x00000100


	//   ....[2]....
        /*0084*/ 	.word	0x00000520


	//   ....[3]....
        /*0088*/ 	.word	0x00000730


	//   ....[4]....
        /*008c*/ 	.word	0x00000850


	//----- nvinfo : EIATTR_CBANK_PARAM_SIZE
	.align		4
.L_47:
        /*0090*/ 	.byte	0x03, 0x19
        /*0092*/ 	.short	0x0028


	//----- nvinfo : EIATTR_PARAM_CBANK
	.align		4
        /*0094*/ 	.byte	0x04, 0x0a
        /*0096*/ 	.short	(.L_49 - .L_48)
	.align		4
.L_48:
        /*0098*/ 	.word	index@(.nv.constant0.Hadamard)
        /*009c*/ 	.short	0x0380
        /*009e*/ 	.short	0x0028


	//----- nvinfo : EIATTR_SW_WAR
	.align		4
.L_49:
        /*00a0*/ 	.byte	0x04, 0x36
        /*00a2*/ 	.short	(.L_51 - .L_50)
.L_50:
        /*00a4*/ 	.word	0x00000008
.L_51:


//--------------------- .nv.callgraph             --------------------------
	.section	.nv.callgraph,"",@"SHT_CUDA_CALLGRAPH"
	.align	4
	.sectionentsize	8
	.align		4
        /*0000*/ 	.word	0x00000000
	.align		4
        /*0004*/ 	.word	0xffffffff
	.align		4
        /*0008*/ 	.word	0x00000000
	.align		4
        /*000c*/ 	.word	0xfffffffe
	.align		4
        /*0010*/ 	.word	0x00000000
	.align		4
        /*0014*/ 	.word	0xfffffffd
	.align		4
        /*0018*/ 	.word	0x00000000
	.align		4
        /*001c*/ 	.word	0xfffffffc


//--------------------- .text.Hadamard_slice_kernel --------------------------
	.section	.text.Hadamard_slice_kernel,"ax",@progbits
	.align	128
        .global         Hadamard_slice_kernel
        .type           Hadamard_slice_kernel,@function
        .size           Hadamard_slice_kernel,(.L_x_8 - Hadamard_slice_kernel)
        .other          Hadamard_slice_kernel,@"STO_CUDA_ENTRY STV_DEFAULT"
Hadamard_slice_kernel:
.text.Hadamard_slice_kernel:
[----:B------:R-:W-:Y:S01]  /*0000*/  LDC R1, c[0x0][0x37c] ;  /* 0x0000df00ff017b82 */ /* 0x000fe20000000800 */
[----:B------:R-:W0:Y:S07]  /*0010*/  S2R R0, SR_TID.Y ;  /* 0x0000000000007919 */ /* 0x000e2e0000002200 */
[----:B------:R-:W1:Y:S01]  /*0020*/  LDC R2, c[0x0][0x360] ;  /* 0x0000d800ff027b82 */ /* 0x000e620000000800 */
[----:B------:R-:W2:Y:S01]  /*0030*/  LDCU UR6, c[0x0][0x384] ;  /* 0x00007080ff0677ac */ /* 0x000ea20008000800 */
[----:B------:R-:W1:Y:S01]  /*0040*/  S2R R5, SR_TID.X ;  /* 0x0000000000057919 */ /* 0x000e620000002100 */
[----:B------:R-:W3:Y:S05]  /*0050*/  LDCU UR7, c[0x0][0x388] ;  /* 0x00007100ff0777ac */ /* 0x000eea0008000800 */
[----:B------:R-:W0:Y:S08]  /*0060*/  S2UR UR5, SR_CTAID.Y ;  /* 0x00000000000579c3 */ /* 0x000e300000002600 */
[----:B------:R-:W0:Y:S08]  /*0070*/  LDC R3, c[0x0][0x364] ;  /* 0x0000d900ff037b82 */ /* 0x000e300000000800 */
[----:B------:R-:W1:Y:S01]  /*0080*/  S2UR UR4, SR_CTAID.X ;  /* 0x00000000000479c3 */ /* 0x000e620000002500 */
[----:B0-----:R-:W-:-:S05]  /*0090*/  IMAD R3, R3, UR5, R0 ;  /* 0x0000000503037c24 */ /* 0x001fca000f8e0200 */
[----:B--2---:R-:W-:Y:S01]  /*00a0*/  ISETP.GE.AND P0, PT, R3, UR6, PT ;  /* 0x0000000603007c0c */ /* 0x004fe2000bf06270 */
[----:B-1----:R-:W-:-:S05]  /*00b0*/  IMAD R2, R2, UR4, R5 ;  /* 0x0000000402027c24 */ /* 0x002fca000f8e0205 */
[----:B---3--:R-:W-:-:S13]  /*00c0*/  ISETP.GE.OR P0, PT, R2, UR7, P0 ;  /* 0x0000000702007c0c */ /* 0x008fda0008706670 */
[----:B------:R-:W-:Y:S05]  /*00d0*/  @P0 EXIT ;  /* 0x000000000000094d */ /* 0x000fea0003800000 */
[----:B------:R-:W0:Y:S01]  /*00e0*/  LDC R0, c[0x0][0x380] ;  /* 0x0000e000ff007b82 */ /* 0x000e220000000800 */
[----:B------:R-:W-:Y:S01]  /*00f0*/  IMAD R9, R2, UR6, R3 ;  /* 0x0000000602097c24 */ /* 0x000fe2000f8e0203 */
[----:B0-----:R-:W-:-:S13]  /*0100*/  ISETP.GE.AND P0, PT, R0, 0x1, PT ;  /* 0x000000010000780c */ /* 0x001fda0003f06270 */
[----:B------:R-:W-:Y:S05]  /*0110*/  @!P0 EXIT ;  /* 0x000000000000894d */ /* 0x000fea0003800000 */
[----:B------:R-:W-:Y:S01]  /*0120*/  ISETP.GE.U32.AND P0, PT, R0, 0x4, PT ;  /* 0x000000040000780c */ /* 0x000fe20003f06070 */
[----:B------:R-:W0:Y:S01]  /*0130*/  LDCU.64 UR4, c[0x0][0x358] ;  /* 0x00006b00ff0477ac */ /* 0x000e220008000a00 */
[----:B------:R-:W-:Y:S02]  /*0140*/  HFMA2 R10, -RZ, RZ, 0, 0 ;  /* 0x00000000ff0a7431 */ /* 0x000fe400000001ff */
[-C--:B------:R-:W-:Y:S02]  /*0150*/  IMAD R8, R3, R0.reuse, RZ ;  /* 0x0000000003087224 */ /* 0x080fe400078e02ff */
[----:B------:R-:W-:-:S07]  /*0160*/  IMAD R9, R9, R0, RZ ;  /* 0x0000000009097224 */ /* 0x000fce00078e02ff */
[----:B------:R-:W-:Y:S05]  /*0170*/  @!P0 BRA `(.L_x_0) ;  /* 0x0000000400048947 */ /* 0x000fea0003800000 */
[----:B------:R-:W-:Y:S01]  /*0180*/  IMAD.WIDE R14, R9, 0x8, RZ ;  /* 0x00000008090e7825 */ /* 0x000fe200078e02ff */
[----:B------:R-:W-:Y:S01]  /*0190*/  LOP3.LUT R10, R0, 0x7ffffffc, RZ, 0xc0, !PT ;  /* 0x7ffffffc000a7812 */ /* 0x000fe200078ec0ff */
[----:B------:R-:W1:Y:S01]  /*01a0*/  LDCU.64 UR8, c[0x0][0x3a0] ;  /* 0x00007400ff0877ac */ /* 0x000e620008000a00 */
[----:B------:R-:W-:Y:S02]  /*01b0*/  MOV R12, R8 ;  /* 0x00000008000c7202 */ /* 0x000fe40000000f00 */
[----:B------:R-:W-:Y:S01]  /*01c0*/  MOV R11, R15 ;  /* 0x0000000f000b7202 */ /* 0x000fe20000000f00 */
[----:B------:R-:W2:Y:S01]  /*01d0*/  LDCU.64 UR6, c[0x0][0x390] ;  /* 0x00007200ff0677ac */ /* 0x000ea20008000a00 */
[----:B------:R-:W-:Y:S02]  /*01e0*/  MOV R13, R9 ;  /* 0x00000009000d7202 */ /* 0x000fe40000000f00 */
[----:B------:R-:W-:-:S07]  /*01f0*/  IADD3 R15, PT, PT, -R10, RZ, RZ ;  /* 0x000000ff0a0f7210 */ /* 0x000fce0007ffe1ff */
.L_x_1:
[----:B0-----:R-:W3:Y:S08]  /*0200*/  LDC.64 R24, c[0x0][0x390] ;  /* 0x0000e400ff187b82 */ /* 0x001ef00000000a00 */
[----:B------:R-:W4:Y:S01]  /*0210*/  LDC.64 R2, c[0x0][0x398] ;  /* 0x0000e600ff027b82 */ /* 0x000f220000000a00 */
[----:B---3--:R-:W-:-:S05]  /*0220*/  IMAD.WIDE R24, R13, 0x8, R24 ;  /* 0x000000080d187825 */ /* 0x008fca00078e0218 */
[----:B0-----:R-:W3:Y:S01]  /*0230*/  LDG.E.CONSTANT R27, desc[UR4][R24.64+0x4] ;  /* 0x00000404181b7981 */ /* 0x001ee2000c1e9900 */
[----:B----4-:R-:W-:-:S03]  /*0240*/  IMAD.WIDE.U32 R2, R12, 0x8, R2 ;  /* 0x000000080c027825 */ /* 0x010fc600078e0002 */
[----:B------:R-:W4:Y:S04]  /*0250*/  LDG.E.CONSTANT R7, desc[UR4][R24.64] ;  /* 0x0000000418077981 */ /* 0x000f28000c1e9900 */
[----:B------:R-:W3:Y:S04]  /*0260*/  LDG.E.CONSTANT R6, desc[UR4][R2.64+0x4] ;  /* 0x0000040402067981 */ /* 0x000ee8000c1e9900 */
[----:B------:R-:W5:Y:S01]  /*0270*/  LDG.E.CONSTANT R26, desc[UR4][R2.64] ;  /* 0x00000004021a7981 */ /* 0x000f62000c1e9900 */
[----:B--2---:R-:W-:-:S03]  /*0280*/  IADD3 R4, P0, PT, R14, UR6, RZ ;  /* 0x000000060e047c10 */ /* 0x004fc6000ff1e0ff */
[----:B------:R-:W2:Y:S01]  /*0290*/  LDG.E.CONSTANT R21, desc[UR4][R2.64+0xc] ;  /* 0x00000c0402157981 */ /* 0x000ea2000c1e9900 */
[----:B------:R-:W-:-:S03]  /*02a0*/  IADD3.X R5, PT, PT, R11, UR7, RZ, P0, !PT ;  /* 0x000000070b057c10 */ /* 0x000fc600087fe4ff */
[----:B------:R-:W2:Y:S04]  /*02b0*/  LDG.E.CONSTANT R25, desc[UR4][R2.64+0x14] ;  /* 0x0000140402197981 */ /* 0x000ea8000c1e9900 */
[----:B------:R-:W2:Y:S04]  /*02c0*/  LDG.E.CONSTANT R16, desc[UR4][R4.64+0xc] ;  /* 0x00000c0404107981 */ /* 0x000ea8000c1e9900 */
[----:B------:R-:W2:Y:S04]  /*02d0*/  LDG.E.CONSTANT R22, desc[UR4][R4.64+0x8] ;  /* 0x0000080404167981 */ /* 0x000ea8000c1e9900 */
[----:B------:R-:W2:Y:S04]  /*02e0*/  LDG.E.CONSTANT R20, desc[UR4][R4.64+0x10] ;  /* 0x0000100404147981 */ /* 0x000ea8000c1e9900 */
[----:B------:R-:W2:Y:S04]  /*02f0*/  LDG.E.CONSTANT R18, desc[UR4][R4.64+0x14] ;  /* 0x0000140404127981 */ /* 0x000ea8000c1e9900 */
[----:B------:R-:W2:Y:S04]  /*0300*/  LDG.E.CONSTANT R19, desc[UR4][R4.64+0x18] ;  /* 0x0000180404137981 */ /* 0x000ea8000c1e9900 */
[----:B------:R5:W2:Y:S04]  /*0310*/  LDG.E.CONSTANT R23, desc[UR4][R4.64+0x1c] ;  /* 0x00001c0404177981 */ /* 0x000aa8000c1e9900 */
[----:B------:R-:W2:Y:S04]  /*0320*/  LDG.E.CONSTANT R24, desc[UR4][R2.64+0x1c] ;  /* 0x00001c0402187981 */ /* 0x000ea8000c1e9900 */
[----:B------:R-:W2:Y:S01]  /*0330*/  LDG.E.CONSTANT R17, desc[UR4][R2.64+0x8] ;  /* 0x0000080402117981 */ /* 0x000ea2000c1e9900 */
[----:B---3--:R-:W-:Y:S01]  /*0340*/  FMUL R28, R27, R6 ;  /* 0x000000061b1c7220 */ /* 0x008fe20000400000 */
[----:B-----5:R-:W-:-:S03]  /*0350*/  FMUL R4, R26, R27 ;  /* 0x0000001b1a047220 */ /* 0x020fc60000400000 */
[C---:B----4-:R-:W-:Y:S01]  /*0360*/  FFMA R29, R7.reuse, R26, -R28 ;  /* 0x0000001a071d7223 */ /* 0x050fe2000000081c */
[----:B------:R-:W3:Y:S04]  /*0370*/  LDG.E.CONSTANT R27, desc[UR4][R2.64+0x10] ;  /* 0x00001004021b7981 */ /* 0x000ee8000c1e9900 */
[----:B------:R2:W4:Y:S01]  /*0380*/  LDG.E.CONSTANT R26, desc[UR4][R2.64+0x18] ;  /* 0x00001804021a7981 */ /* 0x000522000c1e9900 */
[----:B------:R-:W-:Y:S02]  /*0390*/  FFMA R28, R7, R6, R4 ;  /* 0x00000006071c7223 */ /* 0x000fe40000000004 */
[----:B------:R-:W0:Y:S01]  /*03a0*/  LDC.64 R6, c[0x0][0x3a0] ;  /* 0x0000e800ff067b82 */ /* 0x000e220000000a00 */
[----:B-1----:R-:W-:Y:S02]  /*03b0*/  IADD3 R4, P0, PT, R14, UR8, RZ ;  /* 0x000000080e047c10 */ /* 0x002fe4000ff1e0ff */
[----:B------:R-:W-:-:S02]  /*03c0*/  IADD3 R15, PT, PT, R15, 0x4, RZ ;  /* 0x000000040f0f7810 */ /* 0x000fc40007ffe0ff */
[----:B------:R-:W-:Y:S02]  /*03d0*/  IADD3.X R5, PT, PT, R11, UR9, RZ, P0, !PT ;  /* 0x000000090b057c10 */ /* 0x000fe400087fe4ff */
[----:B------:R-:W-:Y:S01]  /*03e0*/  ISETP.NE.AND P0, PT, R15, RZ, PT ;  /* 0x000000ff0f00720c */ /* 0x000fe20003f05270 */
[----:B--2---:R-:W-:Y:S01]  /*03f0*/  FMUL R3, R18, R25 ;  /* 0x0000001912037220 */ /* 0x004fe20000400000 */
[----:B0-----:R-:W-:-:S04]  /*0400*/  IMAD.WIDE R6, R13, 0x8, R6 ;  /* 0x000000080d067825 */ /* 0x001fc800078e0206 */
[----:B------:R-:W-:Y:S01]  /*0410*/  FMUL R2, R23, R24 ;  /* 0x0000001817027220 */ /* 0x000fe20000400000 */
[----:B------:R0:W-:Y:S04]  /*0420*/  STG.E desc[UR4][R6.64], R29 ;  /* 0x0000001d06007986 */ /* 0x0001e8000c101904 */
[----:B------:R1:W-:Y:S01]  /*0430*/  STG.E desc[UR4][R6.64+0x4], R28 ;  /* 0x0000041c06007986 */ /* 0x0003e2000c101904 */
[----:B0-----:R-:W-:Y:S01]  /*0440*/  FMUL R29, R16, R21 ;  /* 0x00000015101d7220 */ /* 0x001fe20000400000 */
[----:B------:R-:W-:-:S03]  /*0450*/  FMUL R16, R17, R16 ;  /* 0x0000001011107220 */ /* 0x000fc60000400000 */
[C---:B------:R-:W-:Y:S01]  /*0460*/  FFMA R17, R22.reuse, R17, -R29 ;  /* 0x0000001116117223 */ /* 0x040fe2000000081d */
[----:B------:R-:W-:Y:S01]  /*0470*/  FFMA R21, R22, R21, R16 ;  /* 0x0000001516157223 */ /* 0x000fe20000000010 */
[----:B------:R-:W-:-:S03]  /*0480*/  IADD3 R14, P1, PT, R14, 0x20, RZ ;  /* 0x000000200e0e7810 */ /* 0x000fc60007f3e0ff */
[----:B------:R0:W-:Y:S01]  /*0490*/  STG.E desc[UR4][R4.64+0x8], R17 ;  /* 0x0000081104007986 */ /* 0x0001e2000c101904 */
[----:B------:R-:W-:-:S03]  /*04a0*/  IADD3.X R11, PT, PT, RZ, R11, RZ, P1, !PT ;  /* 0x0000000bff0b7210 */ /* 0x000fc60000ffe4ff */
[----:B------:R0:W-:Y:S01]  /*04b0*/  STG.E desc[UR4][R4.64+0xc], R21 ;  /* 0x00000c1504007986 */ /* 0x0001e2000c101904 */
[----:B------:R-:W-:Y:S02]  /*04c0*/  IADD3 R12, PT, PT, R12, 0x4, RZ ;  /* 0x000000040c0c7810 */ /* 0x000fe40007ffe0ff */
[----:B------:R-:W-:Y:S01]  /*04d0*/  IADD3 R13, PT, PT, R13, 0x4, RZ ;  /* 0x000000040d0d7810 */ /* 0x000fe20007ffe0ff */
[----:B---3--:R-:W-:Y:S01]  /*04e0*/  FMUL R18, R27, R18 ;  /* 0x000000121b127220 */ /* 0x008fe20000400000 */
[----:B----4-:R-:W-:Y:S01]  /*04f0*/  FMUL R23, R26, R23 ;  /* 0x000000171a177220 */ /* 0x010fe20000400000 */
[C---:B------:R-:W-:Y:S02]  /*0500*/  FFMA R3, R20.reuse, R27, -R3 ;  /* 0x0000001b14037223 */ /* 0x040fe40000000803 */
[----:B------:R-:W-:Y:S01]  /*0510*/  FFMA R25, R20, R25, R18 ;  /* 0x0000001914197223 */ /* 0x000fe20000000012 */
[C---:B-1----:R-:W-:Y:S01]  /*0520*/  FFMA R7, R19.reuse, R26, -R2 ;  /* 0x0000001a13077223 */ /* 0x042fe20000000802 */
[----:B------:R-:W-:Y:S01]  /*0530*/  FFMA R23, R19, R24, R23 ;  /* 0x0000001813177223 */ /* 0x000fe20000000017 */
[----:B------:R0:W-:Y:S04]  /*0540*/  STG.E desc[UR4][R4.64+0x10], R3 ;  /* 0x0000100304007986 */ /* 0x0001e8000c101904 */
[----:B------:R0:W-:Y:S04]  /*0550*/  STG.E desc[UR4][R4.64+0x14], R25 ;  /* 0x0000141904007986 */ /* 0x0001e8000c101904 */
[----:B------:R0:W-:Y:S04]  /*0560*/  STG.E desc[UR4][R4.64+0x18], R7 ;  /* 0x0000180704007986 */ /* 0x0001e8000c101904 */
[----:B------:R0:W-:Y:S01]  /*0570*/  STG.E desc[UR4][R4.64+0x1c], R23 ;  /* 0x00001c1704007986 */ /* 0x0001e2000c101904 */
[----:B------:R-:W-:Y:S05]  /*0580*/  @P0 BRA `(.L_x_1) ;  /* 0xfffffffc001c0947 */ /* 0x000fea000383ffff */
.L_x_0:
[----:B------:R-:W-:-:S13]  /*0590*/  LOP3.LUT P0, R2, R0, 0x3, RZ, 0xc0, !PT ;  /* 0x0000000300027812 */ /* 0x000fda000780c0ff */
[----:B0-----:R-:W-:Y:S05]  /*05a0*/  @!P0 EXIT ;  /* 0x000000000000894d */ /* 0x001fea0003800000 */
[----:B------:R-:W-:Y:S02]  /*05b0*/  ISETP.NE.AND P1, PT, R2, 0x1, PT ;  /* 0x000000010200780c */ /* 0x000fe40003f25270 */
[----:B------:R-:W-:-:S04]  /*05c0*/  LOP3.LUT R0, R0, 0x1, RZ, 0xc0, !PT ;  /* 0x0000000100007812 */ /* 0x000fc800078ec0ff */
[----:B------:R-:W-:-:S07]  /*05d0*/  ISETP.NE.U32.AND P0, PT, R0, 0x1, PT ;  /* 0x000000010000780c */ /* 0x000fce0003f05070 */
[----:B------:R-:W-:Y:S06]  /*05e0*/  @!P1 BRA `(.L_x_2) ;  /* 0x0000000000ac9947 */ /* 0x000fec0003800000 */
[----:B------:R-:W0:Y:S01]  /*05f0*/  LDC.64 R18, c[0x0][0x398] ;  /* 0x0000e600ff127b82 */ /* 0x000e220000000a00 */
[----:B------:R-:W1:Y:S01]  /*0600*/  LDCU.128 UR8, c[0x0][0x390] ;  /* 0x00007200ff0877ac */ /* 0x000e620008000c00 */
[CC--:B------:R-:W-:Y:S02]  /*0610*/  IADD3 R6, P1, PT, R9.reuse, R10.reuse, RZ ;  /* 0x0000000a09067210 */ /* 0x0c0fe40007f3e0ff */
[CC--:B------:R-:W-:Y:S01]  /*0620*/  IADD3 R5, P2, PT, R8.reuse, R10.reuse, RZ ;  /* 0x0000000a08057210 */ /* 0x0c0fe20007f5e0ff */
[----:B------:R-:W2:Y:S01]  /*0630*/  LDCU.64 UR6, c[0x0][0x3a0] ;  /* 0x00007400ff0677ac */ /* 0x000ea20008000a00 */
[----:B------:R-:W-:Y:S02]  /*0640*/  LEA.HI.X.SX32 R11, R9, RZ, 0x1, P1 ;  /* 0x000000ff090b7211 */ /* 0x000fe400008f0eff */
[----:B------:R-:W3:Y:S01]  /*0650*/  LDC.64 R16, c[0x0][0x390] ;  /* 0x0000e400ff107b82 */ /* 0x000ee20000000a00 */
[----:B------:R-:W-:Y:S02]  /*0660*/  IADD3 R3, PT, PT, R8, R10, RZ ;  /* 0x0000000a08037210 */ /* 0x000fe40007ffe0ff */
[----:B------:R-:W-:-:S02]  /*0670*/  SHF.L.U64.HI R0, R6, 0x3, R11 ;  /* 0x0000000306007819 */ /* 0x000fc4000001020b */
[----:B------:R-:W-:Y:S02]  /*0680*/  SHF.L.U32 R6, R6, 0x3, RZ ;  /* 0x0000000306067819 */ /* 0x000fe400000006ff */
[----:B------:R-:W-:Y:S02]  /*0690*/  IADD3 R7, PT, PT, R9, R10, RZ ;  /* 0x0000000a09077210 */ /* 0x000fe40007ffe0ff */
[----:B------:R-:W-:Y:S02]  /*06a0*/  IADD3.X R12, PT, PT, RZ, RZ, RZ, P2, !PT ;  /* 0x000000ffff0c7210 */ /* 0x000fe400017fe4ff */
[----:B-1----:R-:W-:Y:S02]  /*06b0*/  LEA R2, P1, R5, UR10, 0x3 ;  /* 0x0000000a05027c11 */ /* 0x002fe4000f8218ff */
[----:B------:R-:W-:Y:S01]  /*06c0*/  IADD3 R4, P2, PT, R6, UR8, RZ ;  /* 0x0000000806047c10 */ /* 0x000fe2000ff5e0ff */
[----:B0-----:R-:W-:Y:S01]  /*06d0*/  IMAD.WIDE.U32 R18, R3, 0x8, R18 ;  /* 0x0000000803127825 */ /* 0x001fe200078e0012 */
[----:B------:R-:W-:-:S02]  /*06e0*/  LEA.HI.X R3, R5, UR11, R12, 0x3, P1 ;  /* 0x0000000b05037c11 */ /* 0x000fc400088f1c0c */
[----:B------:R-:W-:Y:S01]  /*06f0*/  IADD3.X R5, PT, PT, R0, UR9, RZ, P2, !PT ;  /* 0x0000000900057c10 */ /* 0x000fe200097fe4ff */
[----:B------:R-:W0:Y:S01]  /*0700*/  LDC.64 R12, c[0x0][0x3a0] ;  /* 0x0000e800ff0c7b82 */ /* 0x000e220000000a00 */
[----:B------:R-:W4:Y:S01]  /*0710*/  LDG.E.CONSTANT R11, desc[UR4][R18.64+0x4] ;  /* 0x00000404120b7981 */ /* 0x000f22000c1e9900 */
[----:B---3--:R-:W-:-:S03]  /*0720*/  IMAD.WIDE R16, R7, 0x8, R16 ;  /* 0x0000000807107825 */ /* 0x008fc600078e0210 */
[----:B------:R-:W3:Y:S04]  /*0730*/  LDG.E.CONSTANT R21, desc[UR4][R18.64] ;  /* 0x0000000412157981 */ /* 0x000ee8000c1e9900 */
[----:B------:R-:W4:Y:S04]  /*0740*/  LDG.E.CONSTANT R20, desc[UR4][R16.64+0x4] ;  /* 0x0000040410147981 */ /* 0x000f28000c1e9900 */
[----:B------:R-:W5:Y:S04]  /*0750*/  LDG.E.CONSTANT R15, desc[UR4][R2.64+0xc] ;  /* 0x00000c04020f7981 */ /* 0x000f68000c1e9900 */
[----:B------:R-:W5:Y:S04]  /*0760*/  LDG.E.CONSTANT R24, desc[UR4][R4.64+0xc] ;  /* 0x00000c0404187981 */ /* 0x000f68000c1e9900 */
[----:B------:R-:W5:Y:S04]  /*0770*/  LDG.E.CONSTANT R27, desc[UR4][R2.64+0x8] ;  /* 0x00000804021b7981 */ /* 0x000f68000c1e9900 */
[----:B------:R5:W5:Y:S04]  /*0780*/  LDG.E.CONSTANT R14, desc[UR4][R16.64] ;  /* 0x00000004100e7981 */ /* 0x000b68000c1e9900 */
[----:B------:R-:W5:Y:S01]  /*0790*/  LDG.E.CONSTANT R22, desc[UR4][R4.64+0x8] ;  /* 0x0000080404167981 */ /* 0x000f62000c1e9900 */
[----:B--2---:R-:W-:Y:S01]  /*07a0*/  IADD3 R6, P1, PT, R6, UR6, RZ ;  /* 0x0000000606067c10 */ /* 0x004fe2000ff3e0ff */
[----:B0-----:R-:W-:-:S03]  /*07b0*/  IMAD.WIDE R12, R7, 0x8, R12 ;  /* 0x00000008070c7825 */ /* 0x001fc600078e020c */
[----:B------:R-:W-:Y:S02]  /*07c0*/  IADD3.X R7, PT, PT, R0, UR7, RZ, P1, !PT ;  /* 0x0000000700077c10 */ /* 0x000fe40008ffe4ff */
[----:B------:R-:W-:Y:S01]  /*07d0*/  IADD3 R10, PT, PT, R10, 0x2, RZ ;  /* 0x000000020a0a7810 */ /* 0x000fe20007ffe0ff */
[----:B----4-:R-:W-:Y:S01]  /*07e0*/  FMUL R23, R20, R11 ;  /* 0x0000000b14177220 */ /* 0x010fe20000400000 */
[----:B---3--:R-:W-:Y:S01]  /*07f0*/  FMUL R25, R21, R20 ;  /* 0x0000001415197220 */ /* 0x008fe20000400000 */
[----:B-----5:R-:W-:Y:S01]  /*0800*/  FMUL R17, R24, R15 ;  /* 0x0000000f18117220 */ /* 0x020fe20000400000 */
[----:B------:R-:W-:Y:S01]  /*0810*/  FMUL R24, R27, R24 ;  /* 0x000000181b187220 */ /* 0x000fe20000400000 */
[C---:B------:R-:W-:Y:S01]  /*0820*/  FFMA R23, R14.reuse, R21, -R23 ;  /* 0x000000150e177223 */ /* 0x040fe20000000817 */
[----:B------:R-:W-:Y:S01]  /*0830*/  FFMA R25, R14, R11, R25 ;  /* 0x0000000b0e197223 */ /* 0x000fe20000000019 */
[C---:B------:R-:W-:Y:S01]  /*0840*/  FFMA R17, R22.reuse, R27, -R17 ;  /* 0x0000001b16117223 */ /* 0x040fe20000000811 */
[----:B------:R-:W-:-:S02]  /*0850*/  FFMA R15, R22, R15, R24 ;  /* 0x0000000f160f7223 */ /* 0x000fc40000000018 */
[----:B------:R0:W-:Y:S04]  /*0860*/  STG.E desc[UR4][R12.64], R23 ;  /* 0x000000170c007986 */ /* 0x0001e8000c101904 */
[----:B------:R0:W-:Y:S04]  /*0870*/  STG.E desc[UR4][R12.64+0x4], R25 ;  /* 0x000004190c007986 */ /* 0x0001e8000c101904 */
[----:B------:R0:W-:Y:S04]  /*0880*/  STG.E desc[UR4][R6.64+0x8], R17 ;  /* 0x0000081106007986 */ /* 0x0001e8000c101904 */
[----:B------:R0:W-:Y:S02]  /*0890*/  STG.E desc[UR4][R6.64+0xc], R15 ;  /* 0x00000c0f06007986 */ /* 0x0001e4000c101904 */
.L_x_2:
[----:B------:R-:W-:Y:S05]  /*08a0*/  @P0 EXIT ;  /* 0x000000000000094d */ /* 0x000fea0003800000 */
[----:B------:R-:W1:Y:S01]  /*08b0*/  LDC.64 R2, c[0x0][0x390] ;  /* 0x0000e400ff027b82 */ /* 0x000e620000000a00 */
[-C--:B------:R-:W-:Y:S02]  /*08c0*/  IADD3 R9, PT, PT, R9, R10.reuse, RZ ;  /* 0x0000000a09097210 */ /* 0x080fe40007ffe0ff */
[----:B0-----:R-:W-:-:S05]  /*08d0*/  IADD3 R7, PT, PT, R8, R10, RZ ;  /* 0x0000000a08077210 */ /* 0x001fca0007ffe0ff */
[----:B------:R-:W0:Y:S01]  /*08e0*/  LDC.64 R4, c[0x0][0x398] ;  /* 0x0000e600ff047b82 */ /* 0x000e220000000a00 */
[----:B-1----:R-:W-:-:S05]  /*08f0*/  IMAD.WIDE R2, R9, 0x8, R2 ;  /* 0x0000000809027825 */ /* 0x002fca00078e0202 */
[----:B------:R-:W2:Y:S01]  /*0900*/  LDG.E.CONSTANT R8, desc[UR4][R2.64+0x4] ;  /* 0x0000040402087981 */ /* 0x000ea2000c1e9900 */
[----:B0-----:R-:W-:-:S03]  /*0910*/  IMAD.WIDE.U32 R4, R7, 0x8, R4 ;  /* 0x0000000807047825 */ /* 0x001fc600078e0004 */
[----:B------:R-:W3:Y:S01]  /*0920*/  LDG.E.CONSTANT R0, desc[UR4][R2.64] ;  /* 0x0000000402007981 */ /* 0x000ee2000c1e9900 */
[----:B------:R-:W0:Y:S03]  /*0930*/  LDC.64 R6, c[0x0][0x3a0] ;  /* 0x0000e800ff067b82 */ /* 0x000e260000000a00 */
[----:B------:R-:W2:Y:S04]  /*0940*/  LDG.E.CONSTANT R13, desc[UR4][R4.64+0x4] ;  /* 0x00000404040d7981 */ /* 0x000ea8000c1e9900 */
[----:B------:R-:W4:Y:S01]  /*0950*/  LDG.E.CONSTANT R11, desc[UR4][R4.64] ;  /* 0x00000004040b7981 */ /* 0x000f22000c1e9900 */
[----:B0-----:R-:W-:-:S04]  /*0960*/  IMAD.WIDE R6, R9, 0x8, R6 ;  /* 0x0000000809067825 */ /* 0x001fc800078e0206 */
[----:B--2---:R-:W-:Y:S01]  /*0970*/  FMUL R15, R8, R13 ;  /* 0x0000000d080f7220 */ /* 0x004fe20000400000 */
[----:B----4-:R-:W-:-:S03]  /*0980*/  FMUL R8, R11, R8 ;  /* 0x000000080b087220 */ /* 0x010fc60000400000 */
[C---:B---3--:R-:W-:Y:S01]  /*0990*/  FFMA R15, R0.reuse, R11, -R15 ;  /* 0x0000000b000f7223 */ /* 0x048fe2000000080f */
[----:B------:R-:W-:-:S04]  /*09a0*/  FFMA R13, R0, R13, R8 ;  /* 0x0000000d000d7223 */ /* 0x000fc80000000008 */
[----:B------:R-:W-:Y:S04]  /*09b0*/  STG.E desc[UR4][R6.64], R15 ;  /* 0x0000000f06007986 */ /* 0x000fe8000c101904 */
[----:B------:R-:W-:Y:S01]  /*09c0*/  STG.E desc[UR4][R6.64+0x4], R13 ;  /* 0x0000040d06007986 */ /* 0x000fe2000c101904 */
[----:B------:R-:W-:Y:S05]  /*09d0*/  EXIT ;  /* 0x000000000000794d */ /* 0x000fea0003800000 */
.L_x_3:
[----:B------:R-:W-:-:S00]  /*09e0*/  BRA `(.L_x_3) ;  /* 0xfffffffc00fc7947 */ /* 0x000fc0000383ffff */
[----:B------:R-:W-:-:S00]  /*09f0*/  NOP ;  /* 0x0000000000007918 */ /* 0x000fc00000000000 */
        /* <DEDUP_REMOVED lines=8> */
.L_x_8:


//--------------------- .text.Hadamard            --------------------------
	.section	.text.Hadamard,"ax",@progbits
	.align	128
        .global         Hadamard
        .type           Hadamard,@function
        .size           Hadamard,(.L_x_9 - Hadamard)
        .other          Hadamard,@"STO_CUDA_ENTRY STV_DEFAULT"
Hadamard:
.text.Hadamard:
        /* <DEDUP_REMOVED lines=14> */
[----:B------:R-:W0:Y:S02]  /*00e0*/  LDC R0, c[0x0][0x380] ;  /* 0x0000e000ff007b82 */ /* 0x000e240000000800 */
[----:B0-----:R-:W-:-:S13]  /*00f0*/  ISETP.GE.AND P0, PT, R0, 0x1, PT ;  /* 0x000000010000780c */ /* 0x001fda0003f06270 */
[----:B------:R-:W-:Y:S05]  /*0100*/  @!P0 EXIT ;  /* 0x000000000000894d */ /* 0x000fea0003800000 */
[----:B------:R-:W-:Y:S01]  /*0110*/  ISETP.GE.U32.AND P1, PT, R0, 0x4, PT ;  /* 0x000000040000780c */ /* 0x000fe20003f26070 */
[----:B------:R-:W-:Y:S01]  /*0120*/  IMAD R9, R2, UR6, R3 ;  /* 0x0000000602097c24 */ /* 0x000fe2000f8e0203 */
[----:B------:R-:W-:Y:S01]  /*0130*/  LOP3.LUT R26, R0, 0x3, RZ, 0xc0, !PT ;  /* 0x00000003001a7812 */ /* 0x000fe200078ec0ff */
[----:B------:R-:W0:Y:S01]  /*0140*/  LDCU.64 UR6, c[0x0][0x358] ;  /* 0x00006b00ff0677ac */ /* 0x000e220008000a00 */
[----:B------:R-:W-:Y:S02]  /*0150*/  HFMA2 R8, -RZ, RZ, 0, 0 ;  /* 0x00000000ff087431 */ /* 0x000fe400000001ff */
[----:B------:R-:W-:Y:S01]  /*0160*/  IMAD R9, R9, R0, RZ ;  /* 0x0000000009097224 */ /* 0x000fe200078e02ff */
[----:B------:R-:W-:-:S06]  /*0170*/  ISETP.NE.AND P0, PT, R26, RZ, PT ;  /* 0x000000ff1a00720c */ /* 0x000fcc0003f05270 */
[----:B------:R-:W-:Y:S07]  /*0180*/  @!P1 BRA `(.L_x_4) ;  /* 0x0000000000e49947 */ /* 0x000fee0003800000 */
[----:B------:R-:W1:Y:S01]  /*0190*/  LDCU.64 UR4, c[0x0][0x3a0] ;  /* 0x00007400ff0477ac */ /* 0x000e620008000a00 */
[----:B------:R-:W-:Y:S02]  /*01a0*/  LOP3.LUT R8, R0, 0x7ffffffc, RZ, 0xc0, !PT ;  /* 0x7ffffffc00087812 */ /* 0x000fe400078ec0ff */
[----:B------:R-:W-:Y:S02]  /*01b0*/  MOV R11, R9 ;  /* 0x00000009000b7202 */ /* 0x000fe40000000f00 */
[----:B------:R-:W-:Y:S01]  /*01c0*/  IADD3 R10, PT, PT, -R8, RZ, RZ ;  /* 0x000000ff080a7210 */ /* 0x000fe20007ffe1ff */
[----:B-1----:R-:W-:-:S04]  /*01d0*/  UIADD3 UR4, UP0, UPT, UR4, 0x10, URZ ;  /* 0x0000001004047890 */ /* 0x002fc8000ff1e0ff */
[----:B------:R-:W-:-:S12]  /*01e0*/  UIADD3.X UR5, UPT, UPT, URZ, UR5, URZ, UP0, !UPT ;  /* 0x00000005ff057290 */ /* 0x000fd800087fe4ff */
.L_x_5:
[----:B-1----:R-:W1:Y:S08]  /*01f0*/  LDC.64 R2, c[0x0][0x390] ;  /* 0x0000e400ff027b82 */ /* 0x002e700000000a00 */
[----:B------:R-:W2:Y:S01]  /*0200*/  LDC.64 R4, c[0x0][0x398] ;  /* 0x0000e600ff047b82 */ /* 0x000ea20000000a00 */
[----:B-1----:R-:W-:-:S05]  /*0210*/  IMAD.WIDE R2, R11, 0x8, R2 ;  /* 0x000000080b027825 */ /* 0x002fca00078e0202 */
[----:B0-----:R-:W3:Y:S01]  /*0220*/  LDG.E.CONSTANT R28, desc[UR6][R2.64+0x4] ;  /* 0x00000406021c7981 */ /* 0x001ee2000c1e9900 */
[----:B--2---:R-:W-:-:S03]  /*0230*/  IMAD.WIDE R4, R11, 0x8, R4 ;  /* 0x000000080b047825 */ /* 0x004fc600078e0204 */
[----:B------:R-:W2:Y:S04]  /*0240*/  LDG.E.CONSTANT R22, desc[UR6][R2.64] ;  /* 0x0000000602167981 */ /* 0x000ea8000c1e9900 */
[----:B------:R-:W3:Y:S04]  /*0250*/  LDG.E.CONSTANT R27, desc[UR6][R4.64] ;  /* 0x00000006041b7981 */ /* 0x000ee8000c1e9900 */
[----:B------:R-:W4:Y:S04]  /*0260*/  LDG.E.CONSTANT R25, desc[UR6][R4.64+0x4] ;  /* 0x0000040604197981 */ /* 0x000f28000c1e9900 */
[----:B------:R-:W5:Y:S04]  /*0270*/  LDG.E.CONSTANT R12, desc[UR6][R2.64+0xc] ;  /* 0x00000c06020c7981 */ /* 0x000f68000c1e9900 */
        /* <DEDUP_REMOVED lines=8> */
[----:B------:R3:W5:Y:S04]  /*0300*/  LDG.E.CONSTANT R21, desc[UR6][R4.64+0x18] ;  /* 0x0000180604157981 */ /* 0x000768000c1e9900 */
[----:B------:R-:W5:Y:S04]  /*0310*/  LDG.E.CONSTANT R23, desc[UR6][R2.64+0x10] ;  /* 0x0000100602177981 */ /* 0x000f68000c1e9900 */
[----:B------:R0:W5:Y:S01]  /*0320*/  LDG.E.CONSTANT R24, desc[UR6][R2.64+0x18] ;  /* 0x0000180602187981 */ /* 0x000162000c1e9900 */
[----:B------:R-:W-:-:S02]  /*0330*/  IADD3 R10, PT, PT, R10, 0x4, RZ ;  /* 0x000000040a0a7810 */ /* 0x000fc40007ffe0ff */
[----:B------:R-:W-:Y:S02]  /*0340*/  MOV R6, UR4 ;  /* 0x0000000400067c02 */ /* 0x000fe40008000f00 */
[----:B------:R-:W-:Y:S02]  /*0350*/  ISETP.NE.AND P1, PT, R10, RZ, PT ;  /* 0x000000ff0a00720c */ /* 0x000fe40003f25270 */
[----:B------:R-:W-:-:S03]  /*0360*/  MOV R7, UR5 ;  /* 0x0000000500077c02 */ /* 0x000fc60008000f00 */
[C---:B------:R-:W-:Y:S01]  /*0370*/  IMAD.WIDE R6, R11.reuse, 0x8, R6 ;  /* 0x000000080b067825 */ /* 0x040fe200078e0206 */
[----:B------:R-:W-:-:S03]  /*0380*/  IADD3 R11, PT, PT, R11, 0x4, RZ ;  /* 0x000000040b0b7810 */ /* 0x000fc60007ffe0ff */
[----:B---3--:R-:W-:Y:S01]  /*0390*/  FMUL R4, R27, R28 ;  /* 0x0000001c1b047220 */ /* 0x008fe20000400000 */
[----:B----4-:R-:W-:-:S03]  /*03a0*/  FMUL R29, R28, R25 ;  /* 0x000000191c1d7220 */ /* 0x010fc60000400000 */
[C---:B--2---:R-:W-:Y:S01]  /*03b0*/  FFMA R25, R22.reuse, R25, R4 ;  /* 0x0000001916197223 */ /* 0x044fe20000000004 */
[----:B------:R-:W-:Y:S01]  /*03c0*/  FFMA R27, R22, R27, -R29 ;  /* 0x0000001b161b7223 */ /* 0x000fe2000000081d */
[----:B-----5:R-:W-:Y:S01]  /*03d0*/  FMUL R22, R12, R19 ;  /* 0x000000130c167220 */ /* 0x020fe20000400000 */
[----:B------:R-:W-:-:S03]  /*03e0*/  FMUL R12, R20, R12 ;  /* 0x0000000c140c7220 */ /* 0x000fc60000400000 */
[C---:B------:R-:W-:Y:S01]  /*03f0*/  FFMA R5, R17.reuse, R20, -R22 ;  /* 0x0000001411057223 */ /* 0x040fe20000000816 */
[----:B------:R-:W-:Y:S01]  /*0400*/  FFMA R17, R17, R19, R12 ;  /* 0x0000001311117223 */ /* 0x000fe2000000000c */
[----:B------:R1:W-:Y:S01]  /*0410*/  STG.E desc[UR6][R6.64+-0x10], R27 ;  /* 0xfffff01b06007986 */ /* 0x0003e2000c101906 */
[----:B0-----:R-:W-:Y:S01]  /*0420*/  FMUL R2, R13, R18 ;  /* 0x000000120d027220 */ /* 0x001fe20000400000 */
[----:B------:R-:W-:Y:S01]  /*0430*/  FMUL R19, R14, R15 ;  /* 0x0000000f0e137220 */ /* 0x000fe20000400000 */
[----:B------:R-:W-:Y:S01]  /*0440*/  FMUL R13, R16, R13 ;  /* 0x0000000d100d7220 */ /* 0x000fe20000400000 */
[----:B------:R-:W-:Y:S01]  /*0450*/  FMUL R14, R21, R14 ;  /* 0x0000000e150e7220 */ /* 0x000fe20000400000 */
[C---:B------:R-:W-:Y:S02]  /*0460*/  FFMA R3, R23.reuse, R16, -R2 ;  /* 0x0000001017037223 */ /* 0x040fe40000000802 */
[----:B------:R-:W-:Y:S01]  /*0470*/  FFMA R13, R23, R18, R13 ;  /* 0x00000012170d7223 */ /* 0x000fe2000000000d */
[C---:B------:R-:W-:Y:S01]  /*0480*/  FFMA R19, R24.reuse, R21, -R19 ;  /* 0x0000001518137223 */ /* 0x040fe20000000813 */
[----:B------:R-:W-:Y:S01]  /*0490*/  FFMA R15, R24, R15, R14 ;  /* 0x0000000f180f7223 */ /* 0x000fe2000000000e */
[----:B------:R1:W-:Y:S04]  /*04a0*/  STG.E desc[UR6][R6.64+-0xc], R25 ;  /* 0xfffff41906007986 */ /* 0x0003e8000c101906 */
[----:B------:R1:W-:Y:S04]  /*04b0*/  STG.E desc[UR6][R6.64+-0x8], R5 ;  /* 0xfffff80506007986 */ /* 0x0003e8000c101906 */
[----:B------:R1:W-:Y:S04]  /*04c0*/  STG.E desc[UR6][R6.64+-0x4], R17 ;  /* 0xfffffc1106007986 */ /* 0x0003e8000c101906 */
[----:B------:R1:W-:Y:S04]  /*04d0*/  STG.E desc[UR6][R6.64], R3 ;  /* 0x0000000306007986 */ /* 0x0003e8000c101906 */
[----:B------:R1:W-:Y:S04]  /*04e0*/  STG.E desc[UR6][R6.64+0x4], R13 ;  /* 0x0000040d06007986 */ /* 0x0003e8000c101906 */
[----:B------:R1:W-:Y:S04]  /*04f0*/  STG.E desc[UR6][R6.64+0x8], R19 ;  /* 0x0000081306007986 */ /* 0x0003e8000c101906 */
[----:B------:R1:W-:Y:S01]  /*0500*/  STG.E desc[UR6][R6.64+0xc], R15 ;  /* 0x00000c0f06007986 */ /* 0x0003e2000c101906 */
[----:B------:R-:W-:Y:S05]  /*0510*/  @P1 BRA `(.L_x_5) ;  /* 0xfffffffc00341947 */ /* 0x000fea000383ffff */
.L_x_4:
[----:B0-----:R-:W-:Y:S05]  /*0520*/  @!P0 EXIT ;  /* 0x000000000000894d */ /* 0x001fea0003800000 */
[----:B------:R-:W-:Y:S02]  /*0530*/  ISETP.NE.AND P0, PT, R26, 0x1, PT ;  /* 0x000000011a00780c */ /* 0x000fe40003f05270 */
[----:B------:R-:W-:-:S04]  /*0540*/  LOP3.LUT R0, R0, 0x1, RZ, 0xc0, !PT ;  /* 0x0000000100007812 */ /* 0x000fc800078ec0ff */
[----:B------:R-:W-:-:S07]  /*0550*/  ISETP.NE.U32.AND P1, PT, R0, 0x1, PT ;  /* 0x000000010000780c */ /* 0x000fce0003f25070 */
[----:B------:R-:W-:Y:S06]  /*0560*/  @!P0 BRA `(.L_x_6) ;  /* 0x0000000000708947 */ /* 0x000fec0003800000 */
[----:B-1----:R-:W0:Y:S01]  /*0570*/  LDC.64 R4, c[0x0][0x390] ;  /* 0x0000e400ff047b82 */ /* 0x002e220000000a00 */
[----:B------:R-:W-:-:S07]  /*0580*/  IADD3 R11, PT, PT, R9, R8, RZ ;  /* 0x00000008090b7210 */ /* 0x000fce0007ffe0ff */
[----:B------:R-:W1:Y:S08]  /*0590*/  LDC.64 R6, c[0x0][0x398] ;  /* 0x0000e600ff067b82 */ /* 0x000e700000000a00 */
[----:B------:R-:W2:Y:S01]  /*05a0*/  LDC.64 R2, c[0x0][0x3a0] ;  /* 0x0000e800ff027b82 */ /* 0x000ea20000000a00 */
[----:B0-----:R-:W-:-:S05]  /*05b0*/  IMAD.WIDE R4, R11, 0x8, R4 ;  /* 0x000000080b047825 */ /* 0x001fca00078e0204 */
[----:B------:R-:W3:Y:S01]  /*05c0*/  LDG.E.CONSTANT R10, desc[UR6][R4.64+0x4] ;  /* 0x00000406040a7981 */ /* 0x000ee2000c1e9900 */
[----:B-1----:R-:W-:-:S03]  /*05d0*/  IMAD.WIDE R6, R11, 0x8, R6 ;  /* 0x000000080b067825 */ /* 0x002fc600078e0206 */
[----:B------:R-:W4:Y:S04]  /*05e0*/  LDG.E.CONSTANT R0, desc[UR6][R4.64] ;  /* 0x0000000604007981 */ /* 0x000f28000c1e9900 */
[----:B------:R-:W3:Y:S04]  /*05f0*/  LDG.E.CONSTANT R15, desc[UR6][R6.64+0x4] ;  /* 0x00000406060f7981 */ /* 0x000ee8000c1e9900 */
[----:B------:R-:W5:Y:S04]  /*0600*/  LDG.E.CONSTANT R13, desc[UR6][R6.64] ;  /* 0x00000006060d7981 */ /* 0x000f68000c1e9900 */
[----:B------:R-:W4:Y:S04]  /*0610*/  LDG.E.CONSTANT R14, desc[UR6][R4.64+0xc] ;  /* 0x00000c06040e7981 */ /* 0x000f28000c1e9900 */
[----:B------:R-:W4:Y:S04]  /*0620*/  LDG.E.CONSTANT R23, desc[UR6][R6.64+0xc] ;  /* 0x00000c0606177981 */ /* 0x000f28000c1e9900 */
[----:B------:R-:W4:Y:S04]  /*0630*/  LDG.E.CONSTANT R21, desc[UR6][R6.64+0x8] ;  /* 0x0000080606157981 */ /* 0x000f28000c1e9900 */
[----:B------:R-:W4:Y:S01]  /*0640*/  LDG.E.CONSTANT R12, desc[UR6][R4.64+0x8] ;  /* 0x00000806040c7981 */ /* 0x000f22000c1e9900 */
[----:B--2---:R-:W-:Y:S01]  /*0650*/  IMAD.WIDE R2, R11, 0x8, R2 ;  /* 0x000000080b027825 */ /* 0x004fe200078e0202 */
[----:B------:R-:W-:-:S03]  /*0660*/  IADD3 R8, PT, PT, R8, 0x2, RZ ;  /* 0x0000000208087810 */ /* 0x000fc60007ffe0ff */
[----:B---3--:R-:W-:Y:S01]  /*0670*/  FMUL R17, R10, R15 ;  /* 0x0000000f0a117220 */ /* 0x008fe20000400000 */
[----:B-----5:R-:W-:-:S03]  /*0680*/  FMUL R19, R13, R10 ;  /* 0x0000000a0d137220 */ /* 0x020fc60000400000 */
[----:B----4-:R-:W-:Y:S01]  /*0690*/  FFMA R17, R0, R13, -R17 ;  /* 0x0000000d00117223 */ /* 0x010fe20000000811 */
[----:B------:R-:W-:Y:S01]  /*06a0*/  FMUL R13, R14, R23 ;  /* 0x000000170e0d7220 */ /* 0x000fe20000400000 */
[----:B------:R-:W-:Y:S01]  /*06b0*/  FMUL R14, R21, R14 ;  /* 0x0000000e150e7220 */ /* 0x000fe20000400000 */
[----:B------:R-:W-:Y:S02]  /*06c0*/  FFMA R19, R0, R15, R19 ;  /* 0x0000000f00137223 */ /* 0x000fe40000000013 */
[C---:B------:R-:W-:Y:S01]  /*06d0*/  FFMA R13, R12.reuse, R21, -R13 ;  /* 0x000000150c0d7223 */ /* 0x040fe2000000080d */
[----:B------:R-:W-:Y:S01]  /*06e0*/  FFMA R23, R12, R23, R14 ;  /* 0x000000170c177223 */ /* 0x000fe2000000000e */
[----:B------:R0:W-:Y:S04]  /*06f0*/  STG.E desc[UR6][R2.64], R17 ;  /* 0x0000001102007986 */ /* 0x0001e8000c101906 */
[----:B------:R0:W-:Y:S04]  /*0700*/  STG.E desc[UR6][R2.64+0x4], R19 ;  /* 0x0000041302007986 */ /* 0x0001e8000c101906 */
[----:B------:R0:W-:Y:S04]  /*0710*/  STG.E desc[UR6][R2.64+0x8], R13 ;  /* 0x0000080d02007986 */ /* 0x0001e8000c101906 */
[----:B------:R0:W-:Y:S02]  /*0720*/  STG.E desc[UR6][R2.64+0xc], R23 ;  /* 0x00000c1702007986 */ /* 0x0001e4000c101906 */
.L_x_6:
[----:B------:R-:W-:Y:S05]  /*0730*/  @P1 EXIT ;  /* 0x000000000000194d */ /* 0x000fea0003800000 */
[----:B01----:R-:W0:Y:S01]  /*0740*/  LDC.64 R2, c[0x0][0x390] ;  /* 0x0000e400ff027b82 */ /* 0x003e220000000a00 */
        /* <DEDUP_REMOVED lines=8> */
[----:B------:R-:W5:Y:S01]  /*07d0*/  LDG.E.CONSTANT R11, desc[UR6][R4.64] ;  /* 0x00000006040b7981 */ /* 0x000f62000c1e9900 */
[----:B--2---:R-:W-:-:S04]  /*07e0*/  IMAD.WIDE R6, R9, 0x8, R6 ;  /* 0x0000000809067825 */ /* 0x004fc800078e0206 */
[----:B---3--:R-:W-:Y:S01]  /*07f0*/  FMUL R15, R8, R13 ;  /* 0x0000000d080f7220 */ /* 0x008fe20000400000 */
[----:B-----5:R-:W-:-:S03]  /*0800*/  FMUL R8, R11, R8 ;  /* 0x000000080b087220 */ /* 0x020fc60000400000 */
[C---:B----4-:R-:W-:Y:S01]  /*0810*/  FFMA R15, R0.reuse, R11, -R15 ;  /* 0x0000000b000f7223 */ /* 0x050fe2000000080f */
[----:B------:R-:W-:-:S04]  /*0820*/  FFMA R13, R0, R13, R8 ;  /* 0x0000000d000d7223 */ /* 0x000fc80000000008 */
[----:B------:R-:W-:Y:S04]  /*0830*/  STG.E desc[UR6][R6.64], R15 ;  /* 0x0000000f06007986 */ /* 0x000fe8000c101906 */
[----:B------:R-:W-:Y:S01]  /*0840*/  STG.E desc[UR6][R6.64+0x4], R13 ;  /* 0x0000040d06007986 */ /* 0x000fe2000c101906 */
[----:B------:R-:W-:Y:S05]  /*0850*/  EXIT ;  /* 0x000000000000794d */ /* 0x000fea0003800000 */
.L_x_7:
        /* <DEDUP_REMOVED lines=10> */
.L_x_9:


//--------------------- .nv.shared.reserved.0     --------------------------
	.section	.nv.shared.reserved.0,"aw",@nobits
	.weak		__nv_reservedSMEM_offset_0_alias
	.size		__nv_reservedSMEM_offset_0_alias, 0, 64
	.other		__nv_reservedSMEM_offset_0_alias,@"STO_CUDA_RESERVED_SHARED STV_DEFAULT"
__nv_reservedSMEM_offset_0_alias:
	.zero		0
	.zero		64


//--------------------- .nv.constant0.Hadamard_slice_kernel --------------------------
	.section	.nv.constant0.Hadamard_slice_kernel,"a",@progbits
	.sectionflags	@""
	.align	4
.nv.constant0.Hadamard_slice_kernel:
	.zero		936


//--------------------- .nv.constant0.Hadamard    --------------------------
	.section	.nv.constant0.Hadamard,"a",@progbits
	.sectionflags	@""
	.align	4
.nv.constant0.Hadamard:
	.zero		936


//--------------------- SYMBOLS --------------------------

	.type		.nv.reservedSmem.offset0,@object
	.size		.nv.reservedSmem.offset0,0x4
